//
// Generated by NVIDIA NVVM Compiler
//
// Compiler Build ID: CL-36424714
// Cuda compilation tools, release 13.0, V13.0.88
// Based on NVVM 20.0.0
//

.version 9.0
.target sm_100
.address_size 64

	// .globl	_Z10add_kernelPKfS0_Pfl

.visible .entry _Z10add_kernelPKfS0_Pfl(
	.param .u64 .ptr .align 1 _Z10add_kernelPKfS0_Pfl_param_0,
	.param .u64 .ptr .align 1 _Z10add_kernelPKfS0_Pfl_param_1,
	.param .u64 .ptr .align 1 _Z10add_kernelPKfS0_Pfl_param_2,
	.param .u64 _Z10add_kernelPKfS0_Pfl_param_3
)
{
	.reg .pred 	%p<2>;
	.reg .b32 	%r<5>;
	.reg .b32 	%f<4>;
	.reg .b64 	%rd<13>;

	ld.param.u64 	%rd2, [_Z10add_kernelPKfS0_Pfl_param_0];
	ld.param.u64 	%rd3, [_Z10add_kernelPKfS0_Pfl_param_1];
	ld.param.u64 	%rd4, [_Z10add_kernelPKfS0_Pfl_param_2];
	ld.param.u64 	%rd5, [_Z10add_kernelPKfS0_Pfl_param_3];
	mov.u32 	%r1, %ctaid.x;
	mov.u32 	%r2, %ntid.x;
	mov.u32 	%r3, %tid.x;
	mad.lo.s32 	%r4, %r1, %r2, %r3;
	cvt.s64.s32 	%rd1, %r4;
	setp.le.s64 	%p1, %rd5, %rd1;
	@%p1 bra 	$L__BB0_2;
	cvta.to.global.u64 	%rd6, %rd2;
	cvta.to.global.u64 	%rd7, %rd3;
	cvta.to.global.u64 	%rd8, %rd4;
	shl.b64 	%rd9, %rd1, 2;
	add.s64 	%rd10, %rd6, %rd9;
	ld.global.f32 	%f1, [%rd10];
	add.s64 	%rd11, %rd7, %rd9;
	ld.global.f32 	%f2, [%rd11];
	add.f32 	%f3, %f1, %f2;
	add.s64 	%rd12, %rd8, %rd9;
	st.global.f32 	[%rd12], %f3;
$L__BB0_2:
	ret;

}


// ===== COMPILED SASS (sm_100) =====

	.target	sm_100

	.elftype	@"ET_EXEC"


//--------------------- .note.nv.tkinfo           --------------------------
	.section	.note.nv.tkinfo,"",@"SHT_NOTE"
	.sectionflags	@"SHF_NOTE_NV_TKINFO"
	.tkinfo
        /*0018*/ 	.word	0x00000002
        /*0030*/ 	.string	""
        /*0030*/ 	.string	"ptxas"
        /*0030*/ 	.string	"Cuda compilation tools, release 13.0, V13.0.88"
        /*0030*/ 	.string	"Build cuda_13.0.r13.0/compiler.36424714_0"
        /*0030*/ 	.string	"-arch sm_100 -m 64 "



//--------------------- .note.nv.cuinfo           --------------------------
	.section	.note.nv.cuinfo,"",@"SHT_NOTE"
	.sectionflags	@"SHF_NOTE_NV_CUINFO"
        /*0018*/ 	.short	0x0002
        /*001a*/ 	.short	0x0064
        /*001c*/ 	.short	0x0082
	.zero		2


//--------------------- .nv.info                  --------------------------
	.section	.nv.info,"",@"SHT_CUDA_INFO"
	.align	4


	//----- nvinfo : EIATTR_REGCOUNT
	.align		4
        /*0000*/ 	.byte	0x04, 0x2f
        /*0002*/ 	.short	(.L_1 - .L_0)
	.align		4
.L_0:
        /*0004*/ 	.word	index@(_Z10add_kernelPKfS0_Pfl)
        /*0008*/ 	.word	0x0000000c


	//----- nvinfo : EIATTR_FRAME_SIZE
	.align		4
.L_1:
        /*000c*/ 	.byte	0x04, 0x11
        /*000e*/ 	.short	(.L_3 - .L_2)
	.align		4
.L_2:
        /*0010*/ 	.word	index@(_Z10add_kernelPKfS0_Pfl)
        /*0014*/ 	.word	0x00000000


	//----- nvinfo : EIATTR_MIN_STACK_SIZE
	.align		4
.L_3:
        /*0018*/ 	.byte	0x04, 0x12
        /*001a*/ 	.short	(.L_5 - .L_4)
	.align		4
.L_4:
        /*001c*/ 	.word	index@(_Z10add_kernelPKfS0_Pfl)
        /*0020*/ 	.word	0x00000000
.L_5:


//--------------------- .nv.compat                --------------------------
	.section	.nv.compat,"",@"SHT_CUDA_COMPAT_INFO"
	.align	4
        /*0000*/ 	.byte	0x02, 0x09, 0x00, 0x00, 0x02, 0x02, 0x01, 0x00, 0x02, 0x05, 0x05, 0x00, 0x03, 0x07, 0x01, 0x01
        /*0010*/ 	.byte	0x02, 0x03, 0x00, 0x00, 0x02, 0x06, 0x01, 0x00, 0x04, 0x0b, 0x08, 0x00, 0x09, 0x00, 0x00, 0x00
        /*0020*/ 	.byte	0x00, 0x00, 0x00, 0x00


//--------------------- .nv.info._Z10add_kernelPKfS0_Pfl --------------------------
	.section	.nv.info._Z10add_kernelPKfS0_Pfl,"",@"SHT_CUDA_INFO"
	.sectionflags	@""
	.align	4


	//----- nvinfo : EIATTR_CUDA_API_VERSION
	.align		4
        /*0000*/ 	.byte	0x04, 0x37
        /*0002*/ 	.short	(.L_7 - .L_6)
.L_6:
        /*0004*/ 	.word	0x00000082


	//----- nvinfo : EIATTR_KPARAM_INFO
	.align		4
.L_7:
        /*0008*/ 	.byte	0x04, 0x17
        /*000a*/ 	.short	(.L_9 - .L_8)
.L_8:
        /*000c*/ 	.word	0x00000000
        /*0010*/ 	.short	0x0003
        /*0012*/ 	.short	0x0018
        /*0014*/ 	.byte	0x00, 0xf0, 0x21, 0x00


	//----- nvinfo : EIATTR_KPARAM_INFO
	.align		4
.L_9:
        /*0018*/ 	.byte	0x04, 0x17
        /*001a*/ 	.short	(.L_11 - .L_10)
.L_10:
        /*001c*/ 	.word	0x00000000
        /*0020*/ 	.short	0x0002
        /*0022*/ 	.short	0x0010
        /*0024*/ 	.byte	0x00, 0xf5, 0x21, 0x00


	//----- nvinfo : EIATTR_KPARAM_INFO
	.align		4
.L_11:
        /*0028*/ 	.byte	0x04, 0x17
        /*002a*/ 	.short	(.L_13 - .L_12)
.L_12:
        /*002c*/ 	.word	0x00000000
        /*0030*/ 	.short	0x0001
        /*0032*/ 	.short	0x0008
        /*0034*/ 	.byte	0x00, 0xf5, 0x21, 0x00


	//----- nvinfo : EIATTR_KPARAM_INFO
	.align		4
.L_13:
        /*0038*/ 	.byte	0x04, 0x17
        /*003a*/ 	.short	(.L_15 - .L_14)
.L_14:
        /*003c*/ 	.word	0x00000000
        /*0040*/ 	.short	0x0000
        /*0042*/ 	.short	0x0000
        /*0044*/ 	.byte	0x00, 0xf5, 0x21, 0x00


	//----- nvinfo : EIATTR_SPARSE_MMA_MASK
	.align		4
.L_15:
        /*0048*/ 	.byte	0x03, 0x50
        /*004a*/ 	.short	0x0000


	//----- nvinfo : EIATTR_MAXREG_COUNT
	.align		4
        /*004c*/ 	.byte	0x03, 0x1b
        /*004e*/ 	.short	0x00ff


	//----- nvinfo : EIATTR_MERCURY_ISA_VERSION
	.align		4
        /*0050*/ 	.byte	0x03, 0x5f
        /*0052*/ 	.short	0x0101


	//----- nvinfo : EIATTR_VRC_CTA_INIT_COUNT
	.align		4
        /*0054*/ 	.byte	0x02, 0x4a
	.zero		1
	.zero		1


	//----- nvinfo : EIATTR_EXIT_INSTR_OFFSETS
	.align		4
        /*0058*/ 	.byte	0x04, 0x1c
        /*005a*/ 	.short	(.L_17 - .L_16)


	//   ....[0]....
.L_16:
        /*005c*/ 	.word	0x00000090


	//   ....[1]....
        /*0060*/ 	.word	0x00000190


	//----- nvinfo : EIATTR_CBANK_PARAM_SIZE
	.align		4
.L_17:
        /*0064*/ 	.byte	0x03, 0x19
        /*0066*/ 	.short	0x0020


	//----- nvinfo : EIATTR_PARAM_CBANK
	.align		4
        /*0068*/ 	.byte	0x04, 0x0a
        /*006a*/ 	.short	(.L_19 - .L_18)
	.align		4
.L_18:
        /*006c*/ 	.word	index@(.nv.constant0._Z10add_kernelPKfS0_Pfl)
        /*0070*/ 	.short	0x0380
        /*0072*/ 	.short	0x0020


	//----- nvinfo : EIATTR_SW_WAR
	.align		4
.L_19:
        /*0074*/ 	.byte	0x04, 0x36
        /*0076*/ 	.short	(.L_21 - .L_20)
.L_20:
        /*0078*/ 	.word	0x00000008
.L_21:


//--------------------- .nv.callgraph             --------------------------
	.section	.nv.callgraph,"",@"SHT_CUDA_CALLGRAPH"
	.align	4
	.sectionentsize	8
	.align		4
        /*0000*/ 	.word	0x00000000
	.align		4
        /*0004*/ 	.word	0xffffffff
	.align		4
        /*0008*/ 	.word	0x00000000
	.align		4
        /*000c*/ 	.word	0xfffffffe
	.align		4
        /*0010*/ 	.word	0x00000000
	.align		4
        /*0014*/ 	.word	0xfffffffd
	.align		4
        /*0018*/ 	.word	0x00000000
	.align		4
        /*001c*/ 	.word	0xfffffffc


//--------------------- .text._Z10add_kernelPKfS0_Pfl --------------------------
	.section	.text._Z10add_kernelPKfS0_Pfl,"ax",@progbits
	.align	128
        .global         _Z10add_kernelPKfS0_Pfl
        .type           _Z10add_kernelPKfS0_Pfl,@function
        .size           _Z10add_kernelPKfS0_Pfl,(.L_x_1 - _Z10add_kernelPKfS0_Pfl)
        .other          _Z10add_kernelPKfS0_Pfl,@"STO_CUDA_ENTRY STV_DEFAULT"
_Z10add_kernelPKfS0_Pfl:
.text._Z10add_kernelPKfS0_Pfl:
[----:B------:R-:W-:Y:S01]  /*0000*/  LDC R1, c[0x0][0x37c] ;  /* 0x0000df00ff017b82 */ /* 0x000fe20000000800 */
[----:B------:R-:W0:Y:S07]  /*0010*/  S2R R3, SR_TID.X ;  /* 0x0000000000037919 */ /* 0x000e2e0000002100 */
[----:B------:R-:W0:Y:S01]  /*0020*/  S2UR UR4, SR_CTAID.X ;  /* 0x00000000000479c3 */ /* 0x000e220000002500 */
[----:B------:R-:W1:Y:S07]  /*0030*/  LDCU.64 UR6, c[0x0][0x398] ;  /* 0x00007300ff0677ac */ /* 0x000e6e0008000a00 */
[----:B------:R-:W0:Y:S02]  /*0040*/  LDC R0, c[0x0][0x360] ;  /* 0x0000d800ff007b82 */ /* 0x000e240000000800 */
[----:B0-----:R-:W-:-:S05]  /*0050*/  IMAD R0, R0, UR4, R3 ;  /* 0x0000000400007c24 */ /* 0x001fca000f8e0203 */
[----:B-1----:R-:W-:Y:S02]  /*0060*/  ISETP.GE.U32.AND P0, PT, R0, UR6, PT ;  /* 0x0000000600007c0c */ /* 0x002fe4000bf06070 */
[----:B------:R-:W-:-:S04]  /*0070*/  SHF.R.S32.HI R3, RZ, 0x1f, R0 ;  /* 0x0000001fff037819 */ /* 0x000fc80000011400 */
[----:B------:R-:W-:-:S13]  /*0080*/  ISETP.GE.AND.EX P0, PT, R3, UR7, PT, P0 ;  /* 0x0000000703007c0c */ /* 0x000fda000bf06300 */
[----:B------:R-:W-:Y:S05]  /*0090*/  @P0 EXIT ;  /* 0x000000000000094d */ /* 0x000fea0003800000 */
[----:B------:R-:W0:Y:S01]  /*00a0*/  LDCU.128 UR8, c[0x0][0x380] ;  /* 0x00007000ff0877ac */ /* 0x000e220008000c00 */
[C---:B------:R-:W-:Y:S01]  /*00b0*/  IMAD.SHL.U32 R6, R0.reuse, 0x4, RZ ;  /* 0x0000000400067824 */ /* 0x040fe200078e00ff */
[----:B------:R-:W-:Y:S01]  /*00c0*/  SHF.L.U64.HI R0, R0, 0x2, R3 ;  /* 0x0000000200007819 */ /* 0x000fe20000010203 */
[----:B------:R-:W1:Y:S01]  /*00d0*/  LDCU.64 UR4, c[0x0][0x358] ;  /* 0x00006b00ff0477ac */ /* 0x000e620008000a00 */
[----:B------:R-:W2:Y:S02]  /*00e0*/  LDCU.64 UR6, c[0x0][0x390] ;  /* 0x00007200ff0677ac */ /* 0x000ea40008000a00 */
[C---:B0-----:R-:W-:Y:S02]  /*00f0*/  IADD3 R4, P1, PT, R6.reuse, UR10, RZ ;  /* 0x0000000a06047c10 */ /* 0x041fe4000ff3e0ff */
[----:B------:R-:W-:Y:S02]  /*0100*/  IADD3 R2, P0, PT, R6, UR8, RZ ;  /* 0x0000000806027c10 */ /* 0x000fe4000ff1e0ff */
[----:B------:R-:W-:-:S02]  /*0110*/  IADD3.X R5, PT, PT, R0, UR11, RZ, P1, !PT ;  /* 0x0000000b00057c10 */ /* 0x000fc40008ffe4ff */
[----:B------:R-:W-:-:S04]  /*0120*/  IADD3.X R3, PT, PT, R0, UR9, RZ, P0, !PT ;  /* 0x0000000900037c10 */ /* 0x000fc800087fe4ff */
[----:B-1----:R-:W3:Y:S04]  /*0130*/  LDG.E R5, desc[UR4][R4.64] ;  /* 0x0000000404057981 */ /* 0x002ee8000c1e1900 */
[----:B------:R-:W3:Y:S01]  /*0140*/  LDG.E R2, desc[UR4][R2.64] ;  /* 0x0000000402027981 */ /* 0x000ee2000c1e1900 */
[----:B--2---:R-:W-:-:S04]  /*0150*/  IADD3 R6, P0, PT, R6, UR6, RZ ;  /* 0x0000000606067c10 */ /* 0x004fc8000ff1e0ff */
[----:B------:R-:W-:Y:S01]  /*0160*/  IADD3.X R7, PT, PT, R0, UR7, RZ, P0, !PT ;  /* 0x0000000700077c10 */ /* 0x000fe200087fe4ff */
[----:B---3--:R-:W-:-:S05]  /*0170*/  FADD R9, R2, R5 ;  /* 0x0000000502097221 */ /* 0x008fca0000000000 */
[----:B------:R-:W-:Y:S01]  /*0180*/  STG.E desc[UR4][R6.64], R9 ;  /* 0x0000000906007986 */ /* 0x000fe2000c101904 */
[----:B------:R-:W-:Y:S05]  /*0190*/  EXIT ;  /* 0x000000000000794d */ /* 0x000fea0003800000 */
.L_x_0:
[----:B------:R-:W-:-:S00]  /*01a0*/  BRA `(.L_x_0) ;  /* 0xfffffffc00fc7947 */ /* 0x000fc0000383ffff */
[----:B------:R-:W-:-:S00]  /*01b0*/  NOP ;  /* 0x0000000000007918 */ /* 0x000fc00000000000 */
        /* <DEDUP_REMOVED lines=12> */
.L_x_1:


//--------------------- .nv.shared.reserved.0     --------------------------
	.section	.nv.shared.reserved.0,"aw",@nobits
	.weak		__nv_reservedSMEM_offset_0_alias
	.size		__nv_reservedSMEM_offset_0_alias, 0, 64
	.other		__nv_reservedSMEM_offset_0_alias,@"STO_CUDA_RESERVED_SHARED STV_DEFAULT"
__nv_reservedSMEM_offset_0_alias:
	.zero		0
	.zero		64


//--------------------- .nv.constant0._Z10add_kernelPKfS0_Pfl --------------------------
	.section	.nv.constant0._Z10add_kernelPKfS0_Pfl,"a",@progbits
	.sectionflags	@""
	.align	4
.nv.constant0._Z10add_kernelPKfS0_Pfl:
	.zero		928


//--------------------- SYMBOLS --------------------------

	.type		.nv.reservedSmem.offset0,@object
	.size		.nv.reservedSmem.offset0,0x4
